//
// Generated by NVIDIA NVVM Compiler
//
// Compiler Build ID: CL-36424714
// Cuda compilation tools, release 13.0, V13.0.88
// Based on NVVM 20.0.0
//

.version 9.0
.target sm_100
.address_size 64

	// .globl	_Z15sgemm_sharedMemiiifPKfS0_fPf
// _ZZ15sgemm_sharedMemiiifPKfS0_fPfE2As has been demoted
// _ZZ15sgemm_sharedMemiiifPKfS0_fPfE2Bs has been demoted

.visible .entry _Z15sgemm_sharedMemiiifPKfS0_fPf(
	.param .u32 _Z15sgemm_sharedMemiiifPKfS0_fPf_param_0,
	.param .u32 _Z15sgemm_sharedMemiiifPKfS0_fPf_param_1,
	.param .u32 _Z15sgemm_sharedMemiiifPKfS0_fPf_param_2,
	.param .f32 _Z15sgemm_sharedMemiiifPKfS0_fPf_param_3,
	.param .u64 .ptr .align 1 _Z15sgemm_sharedMemiiifPKfS0_fPf_param_4,
	.param .u64 .ptr .align 1 _Z15sgemm_sharedMemiiifPKfS0_fPf_param_5,
	.param .f32 _Z15sgemm_sharedMemiiifPKfS0_fPf_param_6,
	.param .u64 .ptr .align 1 _Z15sgemm_sharedMemiiifPKfS0_fPf_param_7
)
{
	.reg .pred 	%p<6>;
	.reg .b32 	%r<37>;
	.reg .b32 	%f<110>;
	.reg .b64 	%rd<28>;
	// demoted variable
	.shared .align 4 .b8 _ZZ15sgemm_sharedMemiiifPKfS0_fPfE2As[4096];
	// demoted variable
	.shared .align 4 .b8 _ZZ15sgemm_sharedMemiiifPKfS0_fPfE2Bs[4096];
	ld.param.u32 	%r13, [_Z15sgemm_sharedMemiiifPKfS0_fPf_param_0];
	ld.param.u32 	%r14, [_Z15sgemm_sharedMemiiifPKfS0_fPf_param_1];
	ld.param.u32 	%r15, [_Z15sgemm_sharedMemiiifPKfS0_fPf_param_2];
	ld.param.f32 	%f4, [_Z15sgemm_sharedMemiiifPKfS0_fPf_param_3];
	ld.param.u64 	%rd9, [_Z15sgemm_sharedMemiiifPKfS0_fPf_param_5];
	ld.param.f32 	%f5, [_Z15sgemm_sharedMemiiifPKfS0_fPf_param_6];
	ld.param.u64 	%rd10, [_Z15sgemm_sharedMemiiifPKfS0_fPf_param_7];
	mov.u32 	%r1, %tid.x;
	mov.u32 	%r2, %tid.y;
	mov.u32 	%r16, %ctaid.y;
	mov.u32 	%r17, %ntid.y;
	mul.lo.s32 	%r3, %r16, %r17;
	mov.u32 	%r18, %ctaid.x;
	mov.u32 	%r19, %ntid.x;
	mul.lo.s32 	%r4, %r18, %r19;
	shl.b32 	%r5, %r16, 5;
	shl.b32 	%r6, %r18, 5;
	setp.lt.s32 	%p1, %r15, 1;
	mov.f32 	%f109, 0f00000000;
	@%p1 bra 	$L__BB0_3;
	ld.param.u64 	%rd25, [_Z15sgemm_sharedMemiiifPKfS0_fPf_param_4];
	mul.lo.s32 	%r21, %r15, %r5;
	mad.lo.s32 	%r22, %r15, %r2, %r1;
	shl.b32 	%r23, %r2, 5;
	add.s32 	%r24, %r23, %r1;
	shl.b32 	%r25, %r24, 2;
	mov.u32 	%r26, _ZZ15sgemm_sharedMemiiifPKfS0_fPfE2As;
	add.s32 	%r7, %r26, %r25;
	mad.lo.s32 	%r27, %r14, %r2, %r1;
	mov.u32 	%r28, _ZZ15sgemm_sharedMemiiifPKfS0_fPfE2Bs;
	add.s32 	%r8, %r28, %r25;
	shl.b32 	%r29, %r14, 5;
	shl.b32 	%r30, %r2, 7;
	add.s32 	%r9, %r26, %r30;
	shl.b32 	%r31, %r1, 2;
	add.s32 	%r10, %r28, %r31;
	mul.wide.u32 	%rd11, %r21, 4;
	mul.wide.u32 	%rd12, %r22, 4;
	add.s64 	%rd13, %rd11, %rd12;
	cvta.to.global.u64 	%rd14, %rd25;
	add.s64 	%rd27, %rd14, %rd13;
	mul.wide.s32 	%rd15, %r27, 4;
	mul.wide.u32 	%rd16, %r6, 4;
	add.s64 	%rd17, %rd15, %rd16;
	cvta.to.global.u64 	%rd18, %rd9;
	add.s64 	%rd26, %rd18, %rd17;
	mul.wide.s32 	%rd3, %r29, 4;
	mov.f32 	%f109, 0f00000000;
	mov.b32 	%r36, 0;
$L__BB0_2:
	ld.global.f32 	%f8, [%rd27];
	st.shared.f32 	[%r7], %f8;
	ld.global.f32 	%f9, [%rd26];
	st.shared.f32 	[%r8], %f9;
	bar.sync 	0;
	ld.shared.f32 	%f10, [%r9];
	ld.shared.f32 	%f11, [%r10];
	fma.rn.f32 	%f12, %f10, %f11, %f109;
	ld.shared.f32 	%f13, [%r9+4];
	ld.shared.f32 	%f14, [%r10+128];
	fma.rn.f32 	%f15, %f13, %f14, %f12;
	ld.shared.f32 	%f16, [%r9+8];
	ld.shared.f32 	%f17, [%r10+256];
	fma.rn.f32 	%f18, %f16, %f17, %f15;
	ld.shared.f32 	%f19, [%r9+12];
	ld.shared.f32 	%f20, [%r10+384];
	fma.rn.f32 	%f21, %f19, %f20, %f18;
	ld.shared.f32 	%f22, [%r9+16];
	ld.shared.f32 	%f23, [%r10+512];
	fma.rn.f32 	%f24, %f22, %f23, %f21;
	ld.shared.f32 	%f25, [%r9+20];
	ld.shared.f32 	%f26, [%r10+640];
	fma.rn.f32 	%f27, %f25, %f26, %f24;
	ld.shared.f32 	%f28, [%r9+24];
	ld.shared.f32 	%f29, [%r10+768];
	fma.rn.f32 	%f30, %f28, %f29, %f27;
	ld.shared.f32 	%f31, [%r9+28];
	ld.shared.f32 	%f32, [%r10+896];
	fma.rn.f32 	%f33, %f31, %f32, %f30;
	ld.shared.f32 	%f34, [%r9+32];
	ld.shared.f32 	%f35, [%r10+1024];
	fma.rn.f32 	%f36, %f34, %f35, %f33;
	ld.shared.f32 	%f37, [%r9+36];
	ld.shared.f32 	%f38, [%r10+1152];
	fma.rn.f32 	%f39, %f37, %f38, %f36;
	ld.shared.f32 	%f40, [%r9+40];
	ld.shared.f32 	%f41, [%r10+1280];
	fma.rn.f32 	%f42, %f40, %f41, %f39;
	ld.shared.f32 	%f43, [%r9+44];
	ld.shared.f32 	%f44, [%r10+1408];
	fma.rn.f32 	%f45, %f43, %f44, %f42;
	ld.shared.f32 	%f46, [%r9+48];
	ld.shared.f32 	%f47, [%r10+1536];
	fma.rn.f32 	%f48, %f46, %f47, %f45;
	ld.shared.f32 	%f49, [%r9+52];
	ld.shared.f32 	%f50, [%r10+1664];
	fma.rn.f32 	%f51, %f49, %f50, %f48;
	ld.shared.f32 	%f52, [%r9+56];
	ld.shared.f32 	%f53, [%r10+1792];
	fma.rn.f32 	%f54, %f52, %f53, %f51;
	ld.shared.f32 	%f55, [%r9+60];
	ld.shared.f32 	%f56, [%r10+1920];
	fma.rn.f32 	%f57, %f55, %f56, %f54;
	ld.shared.f32 	%f58, [%r9+64];
	ld.shared.f32 	%f59, [%r10+2048];
	fma.rn.f32 	%f60, %f58, %f59, %f57;
	ld.shared.f32 	%f61, [%r9+68];
	ld.shared.f32 	%f62, [%r10+2176];
	fma.rn.f32 	%f63, %f61, %f62, %f60;
	ld.shared.f32 	%f64, [%r9+72];
	ld.shared.f32 	%f65, [%r10+2304];
	fma.rn.f32 	%f66, %f64, %f65, %f63;
	ld.shared.f32 	%f67, [%r9+76];
	ld.shared.f32 	%f68, [%r10+2432];
	fma.rn.f32 	%f69, %f67, %f68, %f66;
	ld.shared.f32 	%f70, [%r9+80];
	ld.shared.f32 	%f71, [%r10+2560];
	fma.rn.f32 	%f72, %f70, %f71, %f69;
	ld.shared.f32 	%f73, [%r9+84];
	ld.shared.f32 	%f74, [%r10+2688];
	fma.rn.f32 	%f75, %f73, %f74, %f72;
	ld.shared.f32 	%f76, [%r9+88];
	ld.shared.f32 	%f77, [%r10+2816];
	fma.rn.f32 	%f78, %f76, %f77, %f75;
	ld.shared.f32 	%f79, [%r9+92];
	ld.shared.f32 	%f80, [%r10+2944];
	fma.rn.f32 	%f81, %f79, %f80, %f78;
	ld.shared.f32 	%f82, [%r9+96];
	ld.shared.f32 	%f83, [%r10+3072];
	fma.rn.f32 	%f84, %f82, %f83, %f81;
	ld.shared.f32 	%f85, [%r9+100];
	ld.shared.f32 	%f86, [%r10+3200];
	fma.rn.f32 	%f87, %f85, %f86, %f84;
	ld.shared.f32 	%f88, [%r9+104];
	ld.shared.f32 	%f89, [%r10+3328];
	fma.rn.f32 	%f90, %f88, %f89, %f87;
	ld.shared.f32 	%f91, [%r9+108];
	ld.shared.f32 	%f92, [%r10+3456];
	fma.rn.f32 	%f93, %f91, %f92, %f90;
	ld.shared.f32 	%f94, [%r9+112];
	ld.shared.f32 	%f95, [%r10+3584];
	fma.rn.f32 	%f96, %f94, %f95, %f93;
	ld.shared.f32 	%f97, [%r9+116];
	ld.shared.f32 	%f98, [%r10+3712];
	fma.rn.f32 	%f99, %f97, %f98, %f96;
	ld.shared.f32 	%f100, [%r9+120];
	ld.shared.f32 	%f101, [%r10+3840];
	fma.rn.f32 	%f102, %f100, %f101, %f99;
	ld.shared.f32 	%f103, [%r9+124];
	ld.shared.f32 	%f104, [%r10+3968];
	fma.rn.f32 	%f109, %f103, %f104, %f102;
	bar.sync 	0;
	add.s32 	%r36, %r36, 32;
	add.s64 	%rd27, %rd27, 128;
	add.s64 	%rd26, %rd26, %rd3;
	setp.lt.s32 	%p2, %r36, %r15;
	@%p2 bra 	$L__BB0_2;
$L__BB0_3:
	add.s32 	%r32, %r3, %r2;
	setp.ge.s32 	%p3, %r32, %r13;
	add.s32 	%r33, %r4, %r1;
	setp.ge.s32 	%p4, %r33, %r14;
	or.pred  	%p5, %p3, %p4;
	@%p5 bra 	$L__BB0_5;
	mad.lo.s32 	%r34, %r14, %r2, %r1;
	cvt.s64.s32 	%rd19, %r34;
	mad.lo.s32 	%r35, %r14, %r5, %r6;
	cvt.u64.u32 	%rd20, %r35;
	add.s64 	%rd21, %rd20, %rd19;
	cvta.to.global.u64 	%rd22, %rd10;
	shl.b64 	%rd23, %rd21, 2;
	add.s64 	%rd24, %rd22, %rd23;
	ld.global.f32 	%f105, [%rd24];
	mul.f32 	%f106, %f5, %f105;
	fma.rn.f32 	%f107, %f4, %f109, %f106;
	st.global.f32 	[%rd24], %f107;
$L__BB0_5:
	ret;

}


// ===== COMPILED SASS (sm_100) =====

	.target	sm_100

	.elftype	@"ET_EXEC"


//--------------------- .note.nv.tkinfo           --------------------------
	.section	.note.nv.tkinfo,"",@"SHT_NOTE"
	.sectionflags	@"SHF_NOTE_NV_TKINFO"
	.tkinfo
        /*0018*/ 	.word	0x00000002
        /*0030*/ 	.string	""
        /*0030*/ 	.string	"ptxas"
        /*0030*/ 	.string	"Cuda compilation tools, release 13.0, V13.0.88"
        /*0030*/ 	.string	"Build cuda_13.0.r13.0/compiler.36424714_0"
        /*0030*/ 	.string	"-arch sm_100 -m 64 "



//--------------------- .note.nv.cuinfo           --------------------------
	.section	.note.nv.cuinfo,"",@"SHT_NOTE"
	.sectionflags	@"SHF_NOTE_NV_CUINFO"
        /*0018*/ 	.short	0x0002
        /*001a*/ 	.short	0x0064
        /*001c*/ 	.short	0x0082
	.zero		2


//--------------------- .nv.info                  --------------------------
	.section	.nv.info,"",@"SHT_CUDA_INFO"
	.align	4


	//----- nvinfo : EIATTR_REGCOUNT
	.align		4
        /*0000*/ 	.byte	0x04, 0x2f
        /*0002*/ 	.short	(.L_1 - .L_0)
	.align		4
.L_0:
        /*0004*/ 	.word	index@(_Z15sgemm_sharedMemiiifPKfS0_fPf)
        /*0008*/ 	.word	0x0000001f


	//----- nvinfo : EIATTR_FRAME_SIZE
	.align		4
.L_1:
        /*000c*/ 	.byte	0x04, 0x11
        /*000e*/ 	.short	(.L_3 - .L_2)
	.align		4
.L_2:
        /*0010*/ 	.word	index@(_Z15sgemm_sharedMemiiifPKfS0_fPf)
        /*0014*/ 	.word	0x00000000


	//----- nvinfo : EIATTR_MIN_STACK_SIZE
	.align		4
.L_3:
        /*0018*/ 	.byte	0x04, 0x12
        /*001a*/ 	.short	(.L_5 - .L_4)
	.align		4
.L_4:
        /*001c*/ 	.word	index@(_Z15sgemm_sharedMemiiifPKfS0_fPf)
        /*0020*/ 	.word	0x00000000
.L_5:


//--------------------- .nv.compat                --------------------------
	.section	.nv.compat,"",@"SHT_CUDA_COMPAT_INFO"
	.align	4
        /*0000*/ 	.byte	0x02, 0x09, 0x00, 0x00, 0x02, 0x02, 0x01, 0x00, 0x02, 0x05, 0x05, 0x00, 0x03, 0x07, 0x01, 0x01
        /*0010*/ 	.byte	0x02, 0x03, 0x00, 0x00, 0x02, 0x06, 0x01, 0x00, 0x04, 0x0b, 0x08, 0x00, 0x09, 0x00, 0x00, 0x00
        /*0020*/ 	.byte	0x00, 0x00, 0x00, 0x00


//--------------------- .nv.info._Z15sgemm_sharedMemiiifPKfS0_fPf --------------------------
	.section	.nv.info._Z15sgemm_sharedMemiiifPKfS0_fPf,"",@"SHT_CUDA_INFO"
	.sectionflags	@""
	.align	4


	//----- nvinfo : EIATTR_CUDA_API_VERSION
	.align		4
        /*0000*/ 	.byte	0x04, 0x37
        /*0002*/ 	.short	(.L_7 - .L_6)
.L_6:
        /*0004*/ 	.word	0x00000082


	//----- nvinfo : EIATTR_KPARAM_INFO
	.align		4
.L_7:
        /*0008*/ 	.byte	0x04, 0x17
        /*000a*/ 	.short	(.L_9 - .L_8)
.L_8:
        /*000c*/ 	.word	0x00000000
        /*0010*/ 	.short	0x0007
        /*0012*/ 	.short	0x0028
        /*0014*/ 	.byte	0x00, 0xf5, 0x21, 0x00


	//----- nvinfo : EIATTR_KPARAM_INFO
	.align		4
.L_9:
        /*0018*/ 	.byte	0x04, 0x17
        /*001a*/ 	.short	(.L_11 - .L_10)
.L_10:
        /*001c*/ 	.word	0x00000000
        /*0020*/ 	.short	0x0006
        /*0022*/ 	.short	0x0020
        /*0024*/ 	.byte	0x00, 0xf0, 0x11, 0x00


	//----- nvinfo : EIATTR_KPARAM_INFO
	.align		4
.L_11:
        /*0028*/ 	.byte	0x04, 0x17
        /*002a*/ 	.short	(.L_13 - .L_12)
.L_12:
        /*002c*/ 	.word	0x00000000
        /*0030*/ 	.short	0x0005
        /*0032*/ 	.short	0x0018
        /*0034*/ 	.byte	0x00, 0xf5, 0x21, 0x00


	//----- nvinfo : EIATTR_KPARAM_INFO
	.align		4
.L_13:
        /*0038*/ 	.byte	0x04, 0x17
        /*003a*/ 	.short	(.L_15 - .L_14)
.L_14:
        /*003c*/ 	.word	0x00000000
        /*0040*/ 	.short	0x0004
        /*0042*/ 	.short	0x0010
        /*0044*/ 	.byte	0x00, 0xf5, 0x21, 0x00


	//----- nvinfo : EIATTR_KPARAM_INFO
	.align		4
.L_15:
        /*0048*/ 	.byte	0x04, 0x17
        /*004a*/ 	.short	(.L_17 - .L_16)
.L_16:
        /*004c*/ 	.word	0x00000000
        /*0050*/ 	.short	0x0003
        /*0052*/ 	.short	0x000c
        /*0054*/ 	.byte	0x00, 0xf0, 0x11, 0x00


	//----- nvinfo : EIATTR_KPARAM_INFO
	.align		4
.L_17:
        /*0058*/ 	.byte	0x04, 0x17
        /*005a*/ 	.short	(.L_19 - .L_18)
.L_18:
        /*005c*/ 	.word	0x00000000
        /*0060*/ 	.short	0x0002
        /*0062*/ 	.short	0x0008
        /*0064*/ 	.byte	0x00, 0xf0, 0x11, 0x00


	//----- nvinfo : EIATTR_KPARAM_INFO
	.align		4
.L_19:
        /*0068*/ 	.byte	0x04, 0x17
        /*006a*/ 	.short	(.L_21 - .L_20)
.L_20:
        /*006c*/ 	.word	0x00000000
        /*0070*/ 	.short	0x0001
        /*0072*/ 	.short	0x0004
        /*0074*/ 	.byte	0x00, 0xf0, 0x11, 0x00


	//----- nvinfo : EIATTR_KPARAM_INFO
	.align		4
.L_21:
        /*0078*/ 	.byte	0x04, 0x17
        /*007a*/ 	.short	(.L_23 - .L_22)
.L_22:
        /*007c*/ 	.word	0x00000000
        /*0080*/ 	.short	0x0000
        /*0082*/ 	.short	0x0000
        /*0084*/ 	.byte	0x00, 0xf0, 0x11, 0x00


	//----- nvinfo : EIATTR_SPARSE_MMA_MASK
	.align		4
.L_23:
        /*0088*/ 	.byte	0x03, 0x50
        /*008a*/ 	.short	0x0000


	//----- nvinfo : EIATTR_MAXREG_COUNT
	.align		4
        /*008c*/ 	.byte	0x03, 0x1b
        /*008e*/ 	.short	0x00ff


	//----- nvinfo : EIATTR_NUM_BARRIERS
	.align		4
        /*0090*/ 	.byte	0x02, 0x4c
        /*0092*/ 	.byte	0x01
	.zero		1


	//----- nvinfo : EIATTR_MERCURY_ISA_VERSION
	.align		4
        /*0094*/ 	.byte	0x03, 0x5f
        /*0096*/ 	.short	0x0101


	//----- nvinfo : EIATTR_VRC_CTA_INIT_COUNT
	.align		4
        /*0098*/ 	.byte	0x02, 0x4a
	.zero		1
	.zero		1


	//----- nvinfo : EIATTR_EXIT_INSTR_OFFSETS
	.align		4
        /*009c*/ 	.byte	0x04, 0x1c
        /*009e*/ 	.short	(.L_25 - .L_24)


	//   ....[0]....
.L_24:
        /*00a0*/ 	.word	0x00000850


	//   ....[1]....
        /*00a4*/ 	.word	0x00000930


	//----- nvinfo : EIATTR_CBANK_PARAM_SIZE
	.align		4
.L_25:
        /*00a8*/ 	.byte	0x03, 0x19
        /*00aa*/ 	.short	0x0030


	//----- nvinfo : EIATTR_PARAM_CBANK
	.align		4
        /*00ac*/ 	.byte	0x04, 0x0a
        /*00ae*/ 	.short	(.L_27 - .L_26)
	.align		4
.L_26:
        /*00b0*/ 	.word	index@(.nv.constant0._Z15sgemm_sharedMemiiifPKfS0_fPf)
        /*00b4*/ 	.short	0x0380
        /*00b6*/ 	.short	0x0030


	//----- nvinfo : EIATTR_SW_WAR
	.align		4
.L_27:
        /*00b8*/ 	.byte	0x04, 0x36
        /*00ba*/ 	.short	(.L_29 - .L_28)
.L_28:
        /*00bc*/ 	.word	0x00000008
.L_29:


//--------------------- .nv.callgraph             --------------------------
	.section	.nv.callgraph,"",@"SHT_CUDA_CALLGRAPH"
	.align	4
	.sectionentsize	8
	.align		4
        /*0000*/ 	.word	0x00000000
	.align		4
        /*0004*/ 	.word	0xffffffff
	.align		4
        /*0008*/ 	.word	0x00000000
	.align		4
        /*000c*/ 	.word	0xfffffffe
	.align		4
        /*0010*/ 	.word	0x00000000
	.align		4
        /*0014*/ 	.word	0xfffffffd
	.align		4
        /*0018*/ 	.word	0x00000000
	.align		4
        /*001c*/ 	.word	0xfffffffc


//--------------------- .text._Z15sgemm_sharedMemiiifPKfS0_fPf --------------------------
	.section	.text._Z15sgemm_sharedMemiiifPKfS0_fPf,"ax",@progbits
	.align	128
        .global         _Z15sgemm_sharedMemiiifPKfS0_fPf
        .type           _Z15sgemm_sharedMemiiifPKfS0_fPf,@function
        .size           _Z15sgemm_sharedMemiiifPKfS0_fPf,(.L_x_3 - _Z15sgemm_sharedMemiiifPKfS0_fPf)
        .other          _Z15sgemm_sharedMemiiifPKfS0_fPf,@"STO_CUDA_ENTRY STV_DEFAULT"
_Z15sgemm_sharedMemiiifPKfS0_fPf:
.text._Z15sgemm_sharedMemiiifPKfS0_fPf:
[----:B------:R-:W-:Y:S08]  /*0000*/  LDC R1, c[0x0][0x37c] ;  /* 0x0000df00ff017b82 */ /* 0x000ff00000000800 */
[----:B------:R-:W0:Y:S01]  /*0010*/  LDC R0, c[0x0][0x388] ;  /* 0x0000e200ff007b82 */ /* 0x000e220000000800 */
[----:B------:R-:W1:Y:S01]  /*0020*/  S2R R22, SR_CTAID.X ;  /* 0x0000000000167919 */ /* 0x000e620000002500 */
[----:B------:R-:W2:Y:S01]  /*0030*/  LDCU UR5, c[0x0][0x364] ;  /* 0x00006c80ff0577ac */ /* 0x000ea20008000800 */
[----:B------:R-:W-:Y:S01]  /*0040*/  HFMA2 R11, -RZ, RZ, 0, 0 ;  /* 0x00000000ff0b7431 */ /* 0x000fe200000001ff */
[----:B------:R-:W3:Y:S01]  /*0050*/  S2R R5, SR_TID.X ;  /* 0x0000000000057919 */ /* 0x000ee20000002100 */
[----:B------:R-:W4:Y:S03]  /*0060*/  LDCU UR4, c[0x0][0x360] ;  /* 0x00006c00ff0477ac */ /* 0x000f260008000800 */
[----:B------:R-:W2:Y:S01]  /*0070*/  S2UR UR6, SR_CTAID.Y ;  /* 0x00000000000679c3 */ /* 0x000ea20000002600 */
[----:B------:R-:W0:Y:S01]  /*0080*/  S2R R2, SR_TID.Y ;  /* 0x0000000000027919 */ /* 0x000e220000002200 */
[----:B------:R-:W0:Y:S02]  /*0090*/  LDCU.64 UR10, c[0x0][0x358] ;  /* 0x00006b00ff0a77ac */ /* 0x000e240008000a00 */
[----:B0-----:R-:W-:Y:S01]  /*00a0*/  ISETP.GE.AND P0, PT, R0, 0x1, PT ;  /* 0x000000010000780c */ /* 0x001fe20003f06270 */
[----:B--2---:R-:W-:Y:S01]  /*00b0*/  UIMAD UR5, UR6, UR5, URZ ;  /* 0x00000005060572a4 */ /* 0x004fe2000f8e02ff */
[C---:B-1----:R-:W-:Y:S01]  /*00c0*/  SHF.L.U32 R20, R22.reuse, 0x5, RZ ;  /* 0x0000000516147819 */ /* 0x042fe200000006ff */
[----:B------:R-:W-:Y:S01]  /*00d0*/  USHF.L.U32 UR6, UR6, 0x5, URZ ;  /* 0x0000000506067899 */ /* 0x000fe200080006ff */
[----:B----4-:R-:W-:-:S09]  /*00e0*/  IMAD R22, R22, UR4, RZ ;  /* 0x0000000416167c24 */ /* 0x010fd2000f8e02ff */
[----:B---3--:R-:W-:Y:S05]  /*00f0*/  @!P0 BRA `(.L_x_0) ;  /* 0x0000000400c08947 */ /* 0x008fea0003800000 */
[----:B------:R-:W0:Y:S01]  /*0100*/  LDC R16, c[0x0][0x384] ;  /* 0x0000e100ff107b82 */ /* 0x000e220000000800 */
[----:B------:R-:W1:Y:S01]  /*0110*/  LDCU.128 UR12, c[0x0][0x390] ;  /* 0x00007200ff0c77ac */ /* 0x000e620008000c00 */
[C---:B------:R-:W-:Y:S01]  /*0120*/  IMAD R6, R2.reuse, R0, R5 ;  /* 0x0000000002067224 */ /* 0x040fe200078e0205 */
[----:B------:R-:W-:Y:S01]  /*0130*/  LEA R17, R2, R5, 0x5 ;  /* 0x0000000502117211 */ /* 0x000fe200078e28ff */
[----:B------:R-:W-:Y:S01]  /*0140*/  IMAD R3, R0, UR6, RZ ;  /* 0x0000000600037c24 */ /* 0x000fe2000f8e02ff */
[----:B------:R-:W-:Y:S01]  /*0150*/  UMOV UR4, 0x400 ;  /* 0x0000040000047882 */ /* 0x000fe20000000000 */
[----:B------:R-:W-:Y:S01]  /*0160*/  IMAD.WIDE.U32 R6, R6, 0x4, RZ ;  /* 0x0000000406067825 */ /* 0x000fe200078e00ff */
[----:B------:R-:W-:Y:S01]  /*0170*/  UIADD3 UR7, UPT, UPT, UR4, 0x1000, URZ ;  /* 0x0000100004077890 */ /* 0x000fe2000fffe0ff */
[----:B------:R-:W2:Y:S01]  /*0180*/  S2UR UR8, SR_CgaCtaId ;  /* 0x00000000000879c3 */ /* 0x000ea20000008800 */
[----:B------:R-:W-:Y:S01]  /*0190*/  MOV R11, RZ ;  /* 0x000000ff000b7202 */ /* 0x000fe20000000f00 */
[----:B------:R-:W-:-:S04]  /*01a0*/  IMAD.WIDE.U32 R8, R20, 0x4, RZ ;  /* 0x0000000414087825 */ /* 0x000fc800078e00ff */
[----:B------:R-:W-:-:S03]  /*01b0*/  IMAD.WIDE.U32 R6, R3, 0x4, R6 ;  /* 0x0000000403067825 */ /* 0x000fc600078e0006 */
[----:B-1----:R-:W-:Y:S01]  /*01c0*/  IADD3 R4, P0, PT, R6, UR12, RZ ;  /* 0x0000000c06047c10 */ /* 0x002fe2000ff1e0ff */
[----:B0-----:R-:W-:Y:S01]  /*01d0*/  IMAD R3, R2, R16, R5 ;  /* 0x0000001002037224 */ /* 0x001fe200078e0205 */
[----:B------:R-:W-:-:S03]  /*01e0*/  SHF.L.U32 R16, R16, 0x5, RZ ;  /* 0x0000000510107819 */ /* 0x000fc600000006ff */
[----:B------:R-:W-:Y:S01]  /*01f0*/  IMAD.WIDE R8, R3, 0x4, R8 ;  /* 0x0000000403087825 */ /* 0x000fe200078e0208 */
[----:B------:R-:W-:Y:S01]  /*0200*/  IADD3.X R3, PT, PT, R7, UR13, RZ, P0, !PT ;  /* 0x0000000d07037c10 */ /* 0x000fe200087fe4ff */
[----:B--2---:R-:W-:Y:S01]  /*0210*/  ULEA UR4, UR8, UR4, 0x18 ;  /* 0x0000000408047291 */ /* 0x004fe2000f8ec0ff */
[----:B------:R-:W-:Y:S01]  /*0220*/  IADD3 R24, P0, PT, R8, UR14, RZ ;  /* 0x0000000e08187c10 */ /* 0x000fe2000ff1e0ff */
[----:B------:R-:W-:-:S03]  /*0230*/  ULEA UR7, UR8, UR7, 0x18 ;  /* 0x0000000708077291 */ /* 0x000fc6000f8ec0ff */
[----:B------:R-:W-:Y:S02]  /*0240*/  IADD3.X R25, PT, PT, R9, UR15, RZ, P0, !PT ;  /* 0x0000000f09197c10 */ /* 0x000fe400087fe4ff */
[C---:B------:R-:W-:Y:S02]  /*0250*/  LEA R18, R17.reuse, UR4, 0x2 ;  /* 0x0000000411127c11 */ /* 0x040fe4000f8e10ff */
[----:B------:R-:W-:Y:S02]  /*0260*/  LEA R17, R17, UR7, 0x2 ;  /* 0x0000000711117c11 */ /* 0x000fe4000f8e10ff */
[----:B------:R-:W-:Y:S02]  /*0270*/  LEA R6, R5, UR7, 0x2 ;  /* 0x0000000705067c11 */ /* 0x000fe4000f8e10ff */
[----:B------:R-:W-:Y:S01]  /*0280*/  LEA R7, R2, UR4, 0x7 ;  /* 0x0000000402077c11 */ /* 0x000fe2000f8e38ff */
[----:B------:R-:W-:-:S06]  /*0290*/  UMOV UR4, URZ ;  /* 0x000000ff00047c82 */ /* 0x000fcc0008000000 */
.L_x_1:
[----:B------:R-:W-:Y:S01]  /*02a0*/  MOV R9, R3 ;  /* 0x0000000300097202 */ /* 0x000fe20000000f00 */
[----:B------:R-:W2:Y:S01]  /*02b0*/  LDG.E R26, desc[UR10][R24.64] ;  /* 0x0000000a181a7981 */ /* 0x000ea2000c1e1900 */
[----:B------:R-:W-:-:S05]  /*02c0*/  MOV R8, R4 ;  /* 0x0000000400087202 */ /* 0x000fca0000000f00 */
[----:B------:R-:W3:Y:S04]  /*02d0*/  LDG.E R9, desc[UR10][R8.64] ;  /* 0x0000000a08097981 */ /* 0x000ee8000c1e1900 */
[----:B---3--:R-:W-:Y:S04]  /*02e0*/  STS [R18], R9 ;  /* 0x0000000912007388 */ /* 0x008fe80000000800 */
[----:B--2---:R-:W-:Y:S01]  /*02f0*/  STS [R17], R26 ;  /* 0x0000001a11007388 */ /* 0x004fe20000000800 */
[----:B------:R-:W-:Y:S06]  /*0300*/  BAR.SYNC.DEFER_BLOCKING 0x0 ;  /* 0x0000000000007b1d */ /* 0x000fec0000010000 */
[----:B------:R-:W-:Y:S04]  /*0310*/  LDS R10, [R6] ;  /* 0x00000000060a7984 */ /* 0x000fe80000000800 */
[----:B------:R-:W0:Y:S04]  /*0320*/  LDS.128 R12, [R7] ;  /* 0x00000000070c7984 */ /* 0x000e280000000c00 */
[----:B------:R-:W1:Y:S04]  /*0330*/  LDS R21, [R6+0x80] ;  /* 0x0000800006157984 */ /* 0x000e680000000800 */
[----:B------:R-:W2:Y:S04]  /*0340*/  LDS R19, [R6+0x100] ;  /* 0x0001000006137984 */ /* 0x000ea80000000800 */
[----:B------:R-:W3:Y:S01]  /*0350*/  LDS R23, [R6+0x180] ;  /* 0x0001800006177984 */ /* 0x000ee20000000800 */
[----:B0-----:R-:W-:-:S03]  /*0360*/  FFMA R10, R12, R10, R11 ;  /* 0x0000000a0c0a7223 */ /* 0x001fc6000000000b */
[----:B------:R-:W-:Y:S01]  /*0370*/  LDS R12, [R6+0x280] ;  /* 0x00028000060c7984 */ /* 0x000fe20000000800 */
[----:B-1----:R-:W-:-:S03]  /*0380*/  FFMA R28, R21, R13, R10 ;  /* 0x0000000d151c7223 */ /* 0x002fc6000000000a */
[----:B------:R-:W-:Y:S04]  /*0390*/  LDS R13, [R6+0x200] ;  /* 0x00020000060d7984 */ /* 0x000fe80000000800 */
[----:B------:R-:W0:Y:S01]  /*03a0*/  LDS.128 R8, [R7+0x10] ;  /* 0x0000100007087984 */ /* 0x000e220000000c00 */
[----:B--2---:R-:W-:-:S03]  /*03b0*/  FFMA R14, R19, R14, R28 ;  /* 0x0000000e130e7223 */ /* 0x004fc6000000001c */
[----:B------:R-:W1:Y:S01]  /*03c0*/  LDS R19, [R6+0x300] ;  /* 0x0003000006137984 */ /* 0x000e620000000800 */
[----:B---3--:R-:W-:-:S03]  /*03d0*/  FFMA R15, R23, R15, R14 ;  /* 0x0000000f170f7223 */ /* 0x008fc6000000000e */
[----:B------:R-:W2:Y:S01]  /*03e0*/  LDS R21, [R6+0x380] ;  /* 0x0003800006157984 */ /* 0x000ea20000000800 */
[----:B0-----:R-:W-:-:S03]  /*03f0*/  FFMA R13, R8, R13, R15 ;  /* 0x0000000d080d7223 */ /* 0x001fc6000000000f */
[----:B------:R-:W-:Y:S01]  /*0400*/  LDS R8, [R6+0x480] ;  /* 0x0004800006087984 */ /* 0x000fe20000000800 */
[----:B------:R-:W-:-:S03]  /*0410*/  FFMA R26, R12, R9, R13 ;  /* 0x000000090c1a7223 */ /* 0x000fc6000000000d */
[----:B------:R-:W-:Y:S04]  /*0420*/  LDS R9, [R6+0x400] ;  /* 0x0004000006097984 */ /* 0x000fe80000000800 */
[----:B------:R-:W0:Y:S01]  /*0430*/  LDS.128 R12, [R7+0x20] ;  /* 0x00002000070c7984 */ /* 0x000e220000000c00 */
[----:B-1----:R-:W-:-:S03]  /*0440*/  FFMA R10, R19, R10, R26 ;  /* 0x0000000a130a7223 */ /* 0x002fc6000000001a */
[----:B------:R-:W1:Y:S01]  /*0450*/  LDS R19, [R6+0x500] ;  /* 0x0005000006137984 */ /* 0x000e620000000800 */
[----:B--2---:R-:W-:-:S03]  /*0460*/  FFMA R11, R21, R11, R10 ;  /* 0x0000000b150b7223 */ /* 0x004fc6000000000a */
        /* <DEDUP_REMOVED lines=25> */
[----:B------:R-:W-:Y:S01]  /*0600*/  LDS R26, [R6+0xc80] ;  /* 0x000c8000061a7984 */ /* 0x000fe20000000800 */
[----:B--2---:R-:W-:-:S03]  /*0610*/  FFMA R15, R21, R15, R14 ;  /* 0x0000000f150f7223 */ /* 0x004fc6000000000e */
[----:B------:R-:W1:Y:S04]  /*0620*/  LDS R21, [R6+0xb00] ;  /* 0x000b000006157984 */ /* 0x000e680000000800 */
[----:B------:R-:W-:Y:S01]  /*0630*/  LDS R19, [R6+0xd00] ;  /* 0x000d000006137984 */ /* 0x000fe20000000800 */
[----:B0-----:R-:W-:-:S03]  /*0640*/  FFMA R13, R8, R13, R15 ;  /* 0x0000000d080d7223 */ /* 0x001fc6000000000f */
[----:B------:R-:W0:Y:S01]  /*0650*/  LDS R8, [R6+0xb80] ;  /* 0x000b800006087984 */ /* 0x000e220000000800 */
[----:B------:R-:W-:-:S03]  /*0660*/  FFMA R28, R12, R9, R13 ;  /* 0x000000090c1c7223 */ /* 0x000fc6000000000d */
[----:B------:R-:W-:Y:S04]  /*0670*/  LDS R9, [R6+0xc00] ;  /* 0x000c000006097984 */ /* 0x000fe80000000800 */
[----:B------:R-:W2:Y:S01]  /*0680*/  LDS.128 R12, [R7+0x60] ;  /* 0x00006000070c7984 */ /* 0x000ea20000000c00 */
[----:B-1----:R-:W-:-:S04]  /*0690*/  FFMA R21, R21, R10, R28 ;  /* 0x0000000a15157223 */ /* 0x002fc8000000001c */
[----:B0-----:R-:W-:Y:S02]  /*06a0*/  FFMA R11, R8, R11, R21 ;  /* 0x0000000b080b7223 */ /* 0x001fe40000000015 */
[----:B------:R-:W-:Y:S02]  /*06b0*/  LDS R21, [R6+0xe00] ;  /* 0x000e000006157984 */ /* 0x000fe40000000800 */
[----:B--2---:R-:W-:Y:S02]  /*06c0*/  FFMA R9, R12, R9, R11 ;  /* 0x000000090c097223 */ /* 0x004fe4000000000b */
[----:B------:R-:W0:Y:S02]  /*06d0*/  LDS R12, [R6+0xd80] ;  /* 0x000d8000060c7984 */ /* 0x000e240000000800 */
[----:B------:R-:W-:Y:S02]  /*06e0*/  FFMA R28, R26, R13, R9 ;  /* 0x0000000d1a1c7223 */ /* 0x000fe40000000009 */
[----:B------:R-:W1:Y:S04]  /*06f0*/  LDS.128 R8, [R7+0x70] ;  /* 0x0000700007087984 */ /* 0x000e680000000c00 */
[----:B------:R-:W2:Y:S01]  /*0700*/  LDS R26, [R6+0xe80] ;  /* 0x000e8000061a7984 */ /* 0x000ea20000000800 */
[----:B------:R-:W-:-:S03]  /*0710*/  FFMA R19, R19, R14, R28 ;  /* 0x0000000e13137223 */ /* 0x000fc6000000001c */
[----:B------:R-:W3:Y:S04]  /*0720*/  LDS R13, [R6+0xf00] ;  /* 0x000f0000060d7984 */ /* 0x000ee80000000800 */
[----:B------:R-:W4:Y:S01]  /*0730*/  LDS R14, [R6+0xf80] ;  /* 0x000f8000060e7984 */ /* 0x000f220000000800 */
[----:B------:R-:W-:Y:S01]  /*0740*/  UIADD3 UR4, UPT, UPT, UR4, 0x20, URZ ;  /* 0x0000002004047890 */ /* 0x000fe2000fffe0ff */
[----:B------:R-:W-:Y:S05]  /*0750*/  BAR.SYNC.DEFER_BLOCKING 0x0 ;  /* 0x0000000000007b1d */ /* 0x000fea0000010000 */
[----:B------:R-:W-:-:S02]  /*0760*/  ISETP.LE.AND P0, PT, R0, UR4, PT ;  /* 0x0000000400007c0c */ /* 0x000fc4000bf03270 */
[----:B------:R-:W-:Y:S01]  /*0770*/  IADD3 R4, P1, PT, R4, 0x80, RZ ;  /* 0x0000008004047810 */ /* 0x000fe20007f3e0ff */
[----:B0-----:R-:W-:-:S04]  /*0780*/  FFMA R15, R12, R15, R19 ;  /* 0x0000000f0c0f7223 */ /* 0x001fc80000000013 */
[----:B-1----:R-:W-:-:S04]  /*0790*/  FFMA R15, R8, R21, R15 ;  /* 0x00000015080f7223 */ /* 0x002fc8000000000f */
[----:B--2---:R-:W-:-:S04]  /*07a0*/  FFMA R26, R26, R9, R15 ;  /* 0x000000091a1a7223 */ /* 0x004fc8000000000f */
[----:B---3--:R-:W-:Y:S01]  /*07b0*/  FFMA R13, R13, R10, R26 ;  /* 0x0000000a0d0d7223 */ /* 0x008fe2000000001a */
[----:B------:R-:W-:Y:S01]  /*07c0*/  IMAD.WIDE R24, R16, 0x4, R24 ;  /* 0x0000000410187825 */ /* 0x000fe200078e0218 */
[----:B------:R-:W-:-:S03]  /*07d0*/  IADD3.X R3, PT, PT, RZ, R3, RZ, P1, !PT ;  /* 0x00000003ff037210 */ /* 0x000fc60000ffe4ff */
[----:B----4-:R-:W-:Y:S01]  /*07e0*/  FFMA R11, R14, R11, R13 ;  /* 0x0000000b0e0b7223 */ /* 0x010fe2000000000d */
[----:B------:R-:W-:Y:S06]  /*07f0*/  @!P0 BRA `(.L_x_1) ;  /* 0xfffffff800a88947 */ /* 0x000fec000383ffff */
.L_x_0:
[----:B------:R-:W0:Y:S01]  /*0800*/  LDC.64 R6, c[0x0][0x380] ;  /* 0x0000e000ff067b82 */ /* 0x000e220000000a00 */
[----:B------:R-:W-:Y:S02]  /*0810*/  IADD3 R22, PT, PT, R22, R5, RZ ;  /* 0x0000000516167210 */ /* 0x000fe40007ffe0ff */
[----:B------:R-:W-:Y:S02]  /*0820*/  IADD3 R3, PT, PT, R2, UR5, RZ ;  /* 0x0000000502037c10 */ /* 0x000fe4000fffe0ff */
[----:B0-----:R-:W-:-:S04]  /*0830*/  ISETP.GE.AND P0, PT, R22, R7, PT ;  /* 0x000000071600720c */ /* 0x001fc80003f06270 */
[----:B------:R-:W-:-:S13]  /*0840*/  ISETP.GE.OR P0, PT, R3, R6, P0 ;  /* 0x000000060300720c */ /* 0x000fda0000706670 */
[----:B------:R-:W-:Y:S05]  /*0850*/  @P0 EXIT ;  /* 0x000000000000094d */ /* 0x000fea0003800000 */
[----:B------:R-:W0:Y:S01]  /*0860*/  LDCU.64 UR4, c[0x0][0x3a8] ;  /* 0x00007500ff0477ac */ /* 0x000e220008000a00 */
[----:B------:R-:W-:Y:S02]  /*0870*/  IMAD R3, R2, R7, R5 ;  /* 0x0000000702037224 */ /* 0x000fe400078e0205 */
[----:B------:R-:W-:-:S05]  /*0880*/  IMAD R20, R7, UR6, R20 ;  /* 0x0000000607147c24 */ /* 0x000fca000f8e0214 */
[----:B------:R-:W-:-:S04]  /*0890*/  IADD3 R20, P0, PT, R3, R20, RZ ;  /* 0x0000001403147210 */ /* 0x000fc80007f1e0ff */
[----:B------:R-:W-:Y:S02]  /*08a0*/  LEA.HI.X.SX32 R3, R3, RZ, 0x1, P0 ;  /* 0x000000ff03037211 */ /* 0x000fe400000f0eff */
[C---:B0-----:R-:W-:Y:S01]  /*08b0*/  LEA R2, P0, R20.reuse, UR4, 0x2 ;  /* 0x0000000414027c11 */ /* 0x041fe2000f8010ff */
[----:B------:R-:W0:Y:S03]  /*08c0*/  LDCU UR4, c[0x0][0x3a0] ;  /* 0x00007400ff0477ac */ /* 0x000e260008000800 */
[----:B------:R-:W-:Y:S01]  /*08d0*/  LEA.HI.X R3, R20, UR5, R3, 0x2, P0 ;  /* 0x0000000514037c11 */ /* 0x000fe200080f1403 */
[----:B------:R-:W1:Y:S04]  /*08e0*/  LDCU UR5, c[0x0][0x38c] ;  /* 0x00007180ff0577ac */ /* 0x000e680008000800 */
[----:B------:R-:W0:Y:S02]  /*08f0*/  LDG.E R0, desc[UR10][R2.64] ;  /* 0x0000000a02007981 */ /* 0x000e24000c1e1900 */
[----:B0-----:R-:W-:-:S04]  /*0900*/  FMUL R0, R0, UR4 ;  /* 0x0000000400007c20 */ /* 0x001fc80008400000 */
[----:B-1----:R-:W-:-:S05]  /*0910*/  FFMA R11, R11, UR5, R0 ;  /* 0x000000050b0b7c23 */ /* 0x002fca0008000000 */
[----:B------:R-:W-:Y:S01]  /*0920*/  STG.E desc[UR10][R2.64], R11 ;  /* 0x0000000b02007986 */ /* 0x000fe2000c10190a */
[----:B------:R-:W-:Y:S05]  /*0930*/  EXIT ;  /* 0x000000000000794d */ /* 0x000fea0003800000 */
.L_x_2:
[----:B------:R-:W-:-:S00]  /*0940*/  BRA `(.L_x_2) ;  /* 0xfffffffc00fc7947 */ /* 0x000fc0000383ffff */
[----:B------:R-:W-:-:S00]  /*0950*/  NOP ;  /* 0x0000000000007918 */ /* 0x000fc00000000000 */
        /* <DEDUP_REMOVED lines=10> */
.L_x_3:


//--------------------- .nv.shared._Z15sgemm_sharedMemiiifPKfS0_fPf --------------------------
	.section	.nv.shared._Z15sgemm_sharedMemiiifPKfS0_fPf,"aw",@nobits
	.sectionflags	@""
	.align	4
.nv.shared._Z15sgemm_sharedMemiiifPKfS0_fPf:
	.zero		9216


//--------------------- .nv.shared.reserved.0     --------------------------
	.section	.nv.shared.reserved.0,"aw",@nobits
	.weak		__nv_reservedSMEM_offset_0_alias
	.size		__nv_reservedSMEM_offset_0_alias, 0, 64
	.other		__nv_reservedSMEM_offset_0_alias,@"STO_CUDA_RESERVED_SHARED STV_DEFAULT"
__nv_reservedSMEM_offset_0_alias:
	.zero		0
	.zero		64


//--------------------- .nv.constant0._Z15sgemm_sharedMemiiifPKfS0_fPf --------------------------
	.section	.nv.constant0._Z15sgemm_sharedMemiiifPKfS0_fPf,"a",@progbits
	.sectionflags	@""
	.align	4
.nv.constant0._Z15sgemm_sharedMemiiifPKfS0_fPf:
	.zero		944


//--------------------- SYMBOLS --------------------------

	.type		.nv.reservedSmem.offset0,@object
	.size		.nv.reservedSmem.offset0,0x4
	.type		.nv.reservedSmem.cap,@object
	.size		.nv.reservedSmem.cap,0x4
